	.headerflags	@"EF_CUDA_TEXMODE_UNIFIED EF_CUDA_64BIT_ADDRESS EF_CUDA_ACCELERATORS EF_CUDA_SM90 EF_CUDA_VIRTUAL_SM(EF_CUDA_SM90)"
	.elftype	@"ET_EXEC"


//--------------------- .nv.info                  --------------------------
	.section	.nv.info,"",@"SHT_CUDA_INFO"
	.align	4


	//----- nvinfo : EIATTR_REGCOUNT
	.align		4
        /*0000*/ 	.byte	0x04, 0x2f
        /*0002*/ 	.short	(.L_1 - .L_0)
	.align		4
.L_0:
        /*0004*/ 	.word	index@(triton_poi_fused_reflection_pad2d_45)
        /*0008*/ 	.word	0x0000000c


	//----- nvinfo : EIATTR_MIN_STACK_SIZE
	.align		4
.L_1:
        /*000c*/ 	.byte	0x04, 0x12
        /*000e*/ 	.short	(.L_3 - .L_2)
	.align		4
.L_2:
        /*0010*/ 	.word	index@(triton_poi_fused_reflection_pad2d_45)
        /*0014*/ 	.word	0x00000000


	//----- nvinfo : EIATTR_FRAME_SIZE
	.align		4
.L_3:
        /*0018*/ 	.byte	0x04, 0x11
        /*001a*/ 	.short	(.L_5 - .L_4)
	.align		4
.L_4:
        /*001c*/ 	.word	index@(triton_poi_fused_reflection_pad2d_45)
        /*0020*/ 	.word	0x00000000


	//----- nvinfo : EIATTR_MIN_STACK_SIZE
	.align		4
.L_5:
        /*0024*/ 	.byte	0x04, 0x12
        /*0026*/ 	.short	(.L_7 - .L_6)
	.align		4
.L_6:
        /*0028*/ 	.word	index@(triton_poi_fused_reflection_pad2d_45)
        /*002c*/ 	.word	0x00000000
.L_7:


//--------------------- .nv.info.triton_poi_fused_reflection_pad2d_45 --------------------------
	.section	.nv.info.triton_poi_fused_reflection_pad2d_45,"",@"SHT_CUDA_INFO"
	.sectionflags	@""
	.align	4


	//----- nvinfo : EIATTR_CUDA_API_VERSION
	.align		4
        /*0000*/ 	.byte	0x04, 0x37
        /*0002*/ 	.short	(.L_9 - .L_8)
.L_8:
        /*0004*/ 	.word	0x0000007c


	//----- nvinfo : EIATTR_KPARAM_INFO
	.align		4
.L_9:
        /*0008*/ 	.byte	0x04, 0x17
        /*000a*/ 	.short	(.L_11 - .L_10)
.L_10:
        /*000c*/ 	.word	0x00000000
        /*0010*/ 	.short	0x0002
        /*0012*/ 	.short	0x0010
        /*0014*/ 	.byte	0x00, 0xf0, 0x11, 0x00


	//----- nvinfo : EIATTR_KPARAM_INFO
	.align		4
.L_11:
        /*0018*/ 	.byte	0x04, 0x17
        /*001a*/ 	.short	(.L_13 - .L_12)
.L_12:
        /*001c*/ 	.word	0x00000000
        /*0020*/ 	.short	0x0001
        /*0022*/ 	.short	0x0008
        /*0024*/ 	.byte	0x00, 0xf4, 0x21, 0x00


	//----- nvinfo : EIATTR_KPARAM_INFO
	.align		4
.L_13:
        /*0028*/ 	.byte	0x04, 0x17
        /*002a*/ 	.short	(.L_15 - .L_14)
.L_14:
        /*002c*/ 	.word	0x00000000
        /*0030*/ 	.short	0x0000
        /*0032*/ 	.short	0x0000
        /*0034*/ 	.byte	0x00, 0xf4, 0x21, 0x00


	//----- nvinfo : EIATTR_SPARSE_MMA_MASK
	.align		4
.L_15:
        /*0038*/ 	.byte	0x03, 0x50
        /*003a*/ 	.short	0x0000


	//----- nvinfo : EIATTR_MAXREG_COUNT
	.align		4
        /*003c*/ 	.byte	0x03, 0x1b
        /*003e*/ 	.short	0x00ff


	//----- nvinfo : EIATTR_EXIT_INSTR_OFFSETS
	.align		4
        /*0040*/ 	.byte	0x04, 0x1c
        /*0042*/ 	.short	(.L_17 - .L_16)


	//   ....[0]....
.L_16:
        /*0044*/ 	.word	0x00000340


	//----- nvinfo : EIATTR_REQNTID
	.align		4
.L_17:
        /*0048*/ 	.byte	0x04, 0x10
        /*004a*/ 	.short	(.L_19 - .L_18)
.L_18:
        /*004c*/ 	.word	0x00000100
        /*0050*/ 	.word	0x00000001
        /*0054*/ 	.word	0x00000001


	//----- nvinfo : EIATTR_CBANK_PARAM_SIZE
	.align		4
.L_19:
        /*0058*/ 	.byte	0x03, 0x19
        /*005a*/ 	.short	0x0014


	//----- nvinfo : EIATTR_PARAM_CBANK
	.align		4
        /*005c*/ 	.byte	0x04, 0x0a
        /*005e*/ 	.short	(.L_21 - .L_20)
	.align		4
.L_20:
        /*0060*/ 	.word	index@(.nv.constant0.triton_poi_fused_reflection_pad2d_45)
        /*0064*/ 	.short	0x0210
        /*0066*/ 	.short	0x0014


	//----- nvinfo : EIATTR_SW_WAR
	.align		4
.L_21:
        /*0068*/ 	.byte	0x04, 0x36
        /*006a*/ 	.short	(.L_23 - .L_22)
.L_22:
        /*006c*/ 	.word	0x00000008
.L_23:


//--------------------- .nv.callgraph             --------------------------
	.section	.nv.callgraph,"",@"SHT_CUDA_CALLGRAPH"
	.align	4
	.sectionentsize	8
	.align		4
        /*0000*/ 	.word	0x00000000
	.align		4
        /*0004*/ 	.word	0xffffffff
	.align		4
        /*0008*/ 	.word	0x00000000
	.align		4
        /*000c*/ 	.word	0xfffffffe
	.align		4
        /*0010*/ 	.word	0x00000000
	.align		4
        /*0014*/ 	.word	0xfffffffd
	.align		4
        /*0018*/ 	.word	0x00000000
	.align		4
        /*001c*/ 	.word	0xfffffffc


//--------------------- .text.triton_poi_fused_reflection_pad2d_45 --------------------------
	.section	.text.triton_poi_fused_reflection_pad2d_45,"ax",@progbits
	.align	128
        .global         triton_poi_fused_reflection_pad2d_45
        .type           triton_poi_fused_reflection_pad2d_45,@function
        .size           triton_poi_fused_reflection_pad2d_45,(.L_x_1 - triton_poi_fused_reflection_pad2d_45)
        .other          triton_poi_fused_reflection_pad2d_45,@"STO_CUDA_ENTRY STV_DEFAULT"
triton_poi_fused_reflection_pad2d_45:
.text.triton_poi_fused_reflection_pad2d_45:
[----:B------:R-:W-:Y:S01]  /*0000*/  LDC R1, c[0x0][0x28] ;  /* 0x00000a00ff017b82 */ /* 0x000fe20000000800 */
[----:B------:R-:W1:Y:S01]  /*0010*/  S2R R0, SR_TID.X ;  /* 0x0000000000007919 */ /* 0x000e620000002100 */
[----:B------:R-:W-:Y:S01]  /*0020*/  ULDC.64 UR4, c[0x0][0x208] ;  /* 0x0000820000047ab9 */ /* 0x000fe20000000a00 */
[----:B------:R-:W2:Y:S01]  /*0030*/  S2R R3, SR_CTAID.X ;  /* 0x0000000000037919 */ /* 0x000ea20000002500 */
[----:B-1----:R-:W-:-:S05]  /*0040*/  IMAD.SHL.U32 R0, R0, 0x2, RZ ;  /* 0x0000000200007824 */ /* 0x002fca00078e00ff */
[----:B------:R-:W-:-:S05]  /*0050*/  LOP3.LUT R0, R0, 0x1fe, RZ, 0xc0, !PT ;  /* 0x000001fe00007812 */ /* 0x000fca00078ec0ff */
[----:B--2---:R-:W-:-:S04]  /*0060*/  IMAD R0, R3, 0x200, R0 ;  /* 0x0000020003007824 */ /* 0x004fc800078e0200 */
[----:B------:R-:W-:-:S04]  /*0070*/  IMAD.HI R3, R0, 0x3e0f83e1, RZ ;  /* 0x3e0f83e100037827 */ /* 0x000fc800078e02ff */
[----:B------:R-:W-:Y:S01]  /*0080*/  VIADD R2, R0, 0x1 ;  /* 0x0000000100027836 */ /* 0x000fe20000000000 */
[----:B------:R-:W-:-:S04]  /*0090*/  SHF.R.U32.HI R4, RZ, 0x1f, R3 ;  /* 0x0000001fff047819 */ /* 0x000fc80000011603 */
[----:B------:R-:W-:Y:S01]  /*00a0*/  LEA.HI.SX32 R5, R3, R4, 0x1c ;  /* 0x0000000403057211 */ /* 0x000fe200078fe2ff */
[----:B------:R-:W-:-:S04]  /*00b0*/  IMAD.HI R3, R2, 0x3e0f83e1, RZ ;  /* 0x3e0f83e102037827 */ /* 0x000fc800078e02ff */
[----:B------:R-:W-:Y:S01]  /*00c0*/  IMAD.HI R6, R5, 0x3e0f83e1, RZ ;  /* 0x3e0f83e105067827 */ /* 0x000fe200078e02ff */
[----:B------:R-:W-:-:S04]  /*00d0*/  SHF.R.U32.HI R4, RZ, 0x1f, R3 ;  /* 0x0000001fff047819 */ /* 0x000fc80000011603 */
[----:B------:R-:W-:Y:S02]  /*00e0*/  SHF.R.U32.HI R7, RZ, 0x1f, R6 ;  /* 0x0000001fff077819 */ /* 0x000fe40000011606 */
[----:B------:R-:W-:Y:S01]  /*00f0*/  LEA.HI.SX32 R4, R3, R4, 0x1c ;  /* 0x0000000403047211 */ /* 0x000fe200078fe2ff */
[----:B------:R-:W-:Y:S01]  /*0100*/  IMAD R3, R5, 0x42, RZ ;  /* 0x0000004205037824 */ /* 0x000fe200078e02ff */
[----:B------:R-:W-:-:S03]  /*0110*/  LEA.HI.SX32 R7, R6, R7, 0x1c ;  /* 0x0000000706077211 */ /* 0x000fc600078fe2ff */
[----:B------:R-:W-:Y:S01]  /*0120*/  IMAD R4, R4, 0x42, RZ ;  /* 0x0000004204047824 */ /* 0x000fe200078e02ff */
[----:B------:R-:W-:Y:S01]  /*0130*/  LOP3.LUT R9, RZ, R3, RZ, 0x33, !PT ;  /* 0x00000003ff097212 */ /* 0x000fe200078e33ff */
[----:B------:R-:W-:-:S03]  /*0140*/  IMAD R7, R7, 0x42, RZ ;  /* 0x0000004207077824 */ /* 0x000fc600078e02ff */
[----:B------:R-:W-:Y:S02]  /*0150*/  LOP3.LUT R3, RZ, R4, RZ, 0x33, !PT ;  /* 0x00000004ff037212 */ /* 0x000fe400078e33ff */
[----:B------:R-:W-:Y:S02]  /*0160*/  LOP3.LUT R4, RZ, R7, RZ, 0x33, !PT ;  /* 0x00000007ff047212 */ /* 0x000fe400078e33ff */
[----:B------:R-:W-:Y:S01]  /*0170*/  IADD3 R9, R0, R9, RZ ;  /* 0x0000000900097210 */ /* 0x000fe20007ffe0ff */
[----:B------:R-:W-:Y:S02]  /*0180*/  IMAD.IADD R3, R2, 0x1, R3 ;  /* 0x0000000102037824 */ /* 0x000fe400078e0203 */
[----:B------:R-:W-:Y:S01]  /*0190*/  IMAD.IADD R5, R5, 0x1, R4 ;  /* 0x0000000105057824 */ /* 0x000fe200078e0204 */
[----:B------:R-:W-:Y:S01]  /*01a0*/  IABS R7, R9 ;  /* 0x0000000900077213 */ /* 0x000fe20000000000 */
[----:B------:R-:W-:Y:S01]  /*01b0*/  IMAD.HI R4, R0, 0x3c2e1347, RZ ;  /* 0x3c2e134700047827 */ /* 0x000fe200078e02ff */
[----:B------:R-:W-:-:S02]  /*01c0*/  IABS R6, R3 ;  /* 0x0000000300067213 */ /* 0x000fc40000000000 */
[----:B------:R-:W1:Y:S01]  /*01d0*/  LDC.64 R2, c[0x0][0x210] ;  /* 0x00008400ff027b82 */ /* 0x000e620000000a00 */
[----:B------:R-:W-:Y:S02]  /*01e0*/  IABS R8, R5 ;  /* 0x0000000500087213 */ /* 0x000fe40000000000 */
[----:B------:R-:W-:Y:S01]  /*01f0*/  SHF.R.U32.HI R5, RZ, 0x1f, R4 ;  /* 0x0000001fff057819 */ /* 0x000fe20000011604 */
[----:B------:R-:W-:Y:S01]  /*0200*/  VIADD R6, R6, 0xffffffc1 ;  /* 0xffffffc106067836 */ /* 0x000fe20000000000 */
[----:B------:R-:W-:Y:S02]  /*0210*/  IADD3 R7, R7, -0x3f, RZ ;  /* 0xffffffc107077810 */ /* 0x000fe40007ffe0ff */
[----:B------:R-:W-:Y:S01]  /*0220*/  LEA.HI R5, R4, R5, RZ, 0x16 ;  /* 0x0000000504057211 */ /* 0x000fe200078fb0ff */
[----:B------:R-:W-:Y:S01]  /*0230*/  VIADD R4, R8, 0xffffffc1 ;  /* 0xffffffc108047836 */ /* 0x000fe20000000000 */
[----:B------:R-:W-:Y:S02]  /*0240*/  IABS R7, R7 ;  /* 0x0000000700077213 */ /* 0x000fe40000000000 */
[----:B------:R-:W-:-:S02]  /*0250*/  IABS R8, R6 ;  /* 0x0000000600087213 */ /* 0x000fc40000000000 */
[----:B------:R-:W-:Y:S02]  /*0260*/  LEA R5, R5, 0xfff, 0xc ;  /* 0x00000fff05057811 */ /* 0x000fe400078e60ff */
[----:B------:R-:W-:Y:S02]  /*0270*/  MOV R6, R7 ;  /* 0x0000000700067202 */ /* 0x000fe40000000f00 */
[----:B------:R-:W-:-:S03]  /*0280*/  IABS R7, R4 ;  /* 0x0000000400077213 */ /* 0x000fc60000000000 */
[----:B------:R-:W-:Y:S01]  /*0290*/  IMAD.IADD R4, R5, 0x1, -R6 ;  /* 0x0000000105047824 */ /* 0x000fe200078e0a06 */
[----:B------:R-:W-:-:S03]  /*02a0*/  IADD3 R6, R5, -R8, RZ ;  /* 0x8000000805067210 */ /* 0x000fc60007ffe0ff */
[C---:B------:R-:W-:Y:S02]  /*02b0*/  IMAD R5, R7.reuse, -0x40, R4 ;  /* 0xffffffc007057824 */ /* 0x040fe400078e0204 */
[----:B------:R-:W-:Y:S02]  /*02c0*/  IMAD R7, R7, -0x40, R6 ;  /* 0xffffffc007077824 */ /* 0x000fe400078e0206 */
[----:B-1----:R-:W-:-:S04]  /*02d0*/  IMAD.WIDE R4, R5, 0x4, R2 ;  /* 0x0000000405047825 */ /* 0x002fc800078e0202 */
[----:B------:R-:W-:Y:S01]  /*02e0*/  IMAD.WIDE R2, R7, 0x4, R2 ;  /* 0x0000000407027825 */ /* 0x000fe200078e0202 */
[----:B------:R-:W2:Y:S01]  /*02f0*/  LDG.E.EL R8, desc[UR4][R4.64] ;  /* 0x0000000404087981 */ /* 0x000ea2000c2e1900 */
[----:B------:R-:W1:Y:S03]  /*0300*/  LDC.64 R6, c[0x0][0x218] ;  /* 0x00008600ff067b82 */ /* 0x000e660000000a00 */
[----:B------:R-:W2:Y:S01]  /*0310*/  LDG.E.EL R9, desc[UR4][R2.64] ;  /* 0x0000000402097981 */ /* 0x000ea2000c2e1900 */
[----:B-1----:R-:W-:-:S05]  /*0320*/  IMAD.WIDE R6, R0, 0x4, R6 ;  /* 0x0000000400067825 */ /* 0x002fca00078e0206 */
[----:B--2---:R-:W-:Y:S01]  /*0330*/  STG.E.64 desc[UR4][R6.64], R8 ;  /* 0x0000000806007986 */ /* 0x004fe2000c101b04 */
[----:B------:R-:W-:Y:S05]  /*0340*/  EXIT ;  /* 0x000000000000794d */ /* 0x000fea0003800000 */
.L_x_0:
[----:B------:R-:W-:-:S00]  /*0350*/  BRA `(.L_x_0) ;  /* 0xfffffffc00fc7947 */ /* 0x000fc0000383ffff */
[----:B------:R-:W-:-:S00]  /*0360*/  NOP ;  /* 0x0000000000007918 */ /* 0x000fc00000000000 */
        /* <DEDUP_REMOVED lines=9> */
.L_x_1:


//--------------------- .nv.constant0.triton_poi_fused_reflection_pad2d_45 --------------------------
	.section	.nv.constant0.triton_poi_fused_reflection_pad2d_45,"a",@progbits
	.sectionflags	@""
	.align	4
.nv.constant0.triton_poi_fused_reflection_pad2d_45:
	.zero		548
